//
// Generated by NVIDIA NVVM Compiler
//
// Compiler Build ID: CL-36424714
// Cuda compilation tools, release 13.0, V13.0.88
// Based on NVVM 20.0.0
//

.version 9.0
.target sm_100
.address_size 64

	// .globl	SigmoidForward

.visible .entry SigmoidForward(
	.param .u64 .ptr .align 1 SigmoidForward_param_0,
	.param .u64 .ptr .align 1 SigmoidForward_param_1,
	.param .u32 SigmoidForward_param_2
)
{
	.reg .pred 	%p<4>;
	.reg .b32 	%r<20>;
	.reg .b32 	%f<3>;
	.reg .b64 	%rd<9>;
	.reg .b64 	%fd<30>;

	ld.param.u64 	%rd1, [SigmoidForward_param_0];
	ld.param.u64 	%rd2, [SigmoidForward_param_1];
	cvta.to.global.u64 	%rd3, %rd2;
	mov.u32 	%r5, %ntid.x;
	mov.u32 	%r6, %ctaid.x;
	mov.u32 	%r7, %tid.x;
	mad.lo.s32 	%r1, %r5, %r6, %r7;
	mul.wide.s32 	%rd4, %r1, 8;
	add.s64 	%rd5, %rd3, %rd4;
	ld.global.f64 	%fd1, [%rd5];
	neg.f64 	%fd6, %fd1;
	fma.rn.f64 	%fd7, %fd1, 0dBFF71547652B82FE, 0d4338000000000000;
	{
	.reg .b32 %temp; 
	mov.b64 	{%r2, %temp}, %fd7;
	}
	mov.f64 	%fd8, 0dC338000000000000;
	add.rn.f64 	%fd9, %fd7, %fd8;
	fma.rn.f64 	%fd10, %fd9, 0dBFE62E42FEFA39EF, %fd6;
	fma.rn.f64 	%fd11, %fd9, 0dBC7ABC9E3B39803F, %fd10;
	fma.rn.f64 	%fd12, %fd11, 0d3E5ADE1569CE2BDF, 0d3E928AF3FCA213EA;
	fma.rn.f64 	%fd13, %fd12, %fd11, 0d3EC71DEE62401315;
	fma.rn.f64 	%fd14, %fd13, %fd11, 0d3EFA01997C89EB71;
	fma.rn.f64 	%fd15, %fd14, %fd11, 0d3F2A01A014761F65;
	fma.rn.f64 	%fd16, %fd15, %fd11, 0d3F56C16C1852B7AF;
	fma.rn.f64 	%fd17, %fd16, %fd11, 0d3F81111111122322;
	fma.rn.f64 	%fd18, %fd17, %fd11, 0d3FA55555555502A1;
	fma.rn.f64 	%fd19, %fd18, %fd11, 0d3FC5555555555511;
	fma.rn.f64 	%fd20, %fd19, %fd11, 0d3FE000000000000B;
	fma.rn.f64 	%fd21, %fd20, %fd11, 0d3FF0000000000000;
	fma.rn.f64 	%fd22, %fd21, %fd11, 0d3FF0000000000000;
	{
	.reg .b32 %temp; 
	mov.b64 	{%r3, %temp}, %fd22;
	}
	{
	.reg .b32 %temp; 
	mov.b64 	{%temp, %r4}, %fd22;
	}
	shl.b32 	%r8, %r2, 20;
	add.s32 	%r9, %r8, %r4;
	mov.b64 	%fd29, {%r3, %r9};
	{
	.reg .b32 %temp; 
	mov.b64 	{%temp, %r10}, %fd6;
	}
	mov.b32 	%f2, %r10;
	abs.f32 	%f1, %f2;
	setp.lt.f32 	%p1, %f1, 0f4086232B;
	@%p1 bra 	$L__BB0_3;
	setp.gt.f64 	%p2, %fd1, 0d0000000000000000;
	mov.f64 	%fd23, 0d7FF0000000000000;
	sub.f64 	%fd24, %fd23, %fd1;
	selp.f64 	%fd29, 0d0000000000000000, %fd24, %p2;
	setp.geu.f32 	%p3, %f1, 0f40874800;
	@%p3 bra 	$L__BB0_3;
	shr.u32 	%r11, %r2, 31;
	add.s32 	%r12, %r2, %r11;
	shr.s32 	%r13, %r12, 1;
	shl.b32 	%r14, %r13, 20;
	add.s32 	%r15, %r4, %r14;
	mov.b64 	%fd25, {%r3, %r15};
	sub.s32 	%r16, %r2, %r13;
	shl.b32 	%r17, %r16, 20;
	add.s32 	%r18, %r17, 1072693248;
	mov.b32 	%r19, 0;
	mov.b64 	%fd26, {%r19, %r18};
	mul.f64 	%fd29, %fd26, %fd25;
$L__BB0_3:
	cvta.to.global.u64 	%rd6, %rd1;
	add.f64 	%fd27, %fd29, 0d3FF0000000000000;
	rcp.rn.f64 	%fd28, %fd27;
	add.s64 	%rd8, %rd6, %rd4;
	st.global.f64 	[%rd8], %fd28;
	ret;

}
	// .globl	SigmoidBackward
.visible .entry SigmoidBackward(
	.param .u64 .ptr .align 1 SigmoidBackward_param_0,
	.param .u64 .ptr .align 1 SigmoidBackward_param_1,
	.param .u64 .ptr .align 1 SigmoidBackward_param_2,
	.param .u32 SigmoidBackward_param_3
)
{
	.reg .b32 	%r<5>;
	.reg .b64 	%rd<11>;
	.reg .b64 	%fd<7>;

	ld.param.u64 	%rd1, [SigmoidBackward_param_0];
	ld.param.u64 	%rd2, [SigmoidBackward_param_1];
	ld.param.u64 	%rd3, [SigmoidBackward_param_2];
	cvta.to.global.u64 	%rd4, %rd1;
	cvta.to.global.u64 	%rd5, %rd3;
	cvta.to.global.u64 	%rd6, %rd2;
	mov.u32 	%r1, %ntid.x;
	mov.u32 	%r2, %ctaid.x;
	mov.u32 	%r3, %tid.x;
	mad.lo.s32 	%r4, %r1, %r2, %r3;
	mul.wide.s32 	%rd7, %r4, 8;
	add.s64 	%rd8, %rd6, %rd7;
	ld.global.f64 	%fd1, [%rd8];
	mov.f64 	%fd2, 0d3FF0000000000000;
	sub.f64 	%fd3, %fd2, %fd1;
	mul.f64 	%fd4, %fd1, %fd3;
	add.s64 	%rd9, %rd5, %rd7;
	ld.global.f64 	%fd5, [%rd9];
	mul.f64 	%fd6, %fd5, %fd4;
	add.s64 	%rd10, %rd4, %rd7;
	st.global.f64 	[%rd10], %fd6;
	ret;

}


// ===== COMPILED SASS (sm_100) =====

	.target	sm_100

	.elftype	@"ET_EXEC"


//--------------------- .note.nv.tkinfo           --------------------------
	.section	.note.nv.tkinfo,"",@"SHT_NOTE"
	.sectionflags	@"SHF_NOTE_NV_TKINFO"
	.tkinfo
        /*0018*/ 	.word	0x00000002
        /*0030*/ 	.string	""
        /*0030*/ 	.string	"ptxas"
        /*0030*/ 	.string	"Cuda compilation tools, release 13.0, V13.0.88"
        /*0030*/ 	.string	"Build cuda_13.0.r13.0/compiler.36424714_0"
        /*0030*/ 	.string	"-arch sm_100 -m 64 "



//--------------------- .note.nv.cuinfo           --------------------------
	.section	.note.nv.cuinfo,"",@"SHT_NOTE"
	.sectionflags	@"SHF_NOTE_NV_CUINFO"
        /*0018*/ 	.short	0x0002
        /*001a*/ 	.short	0x0064
        /*001c*/ 	.short	0x0082
	.zero		2


//--------------------- .nv.info                  --------------------------
	.section	.nv.info,"",@"SHT_CUDA_INFO"
	.align	4


	//----- nvinfo : EIATTR_REGCOUNT
	.align		4
        /*0000*/ 	.byte	0x04, 0x2f
        /*0002*/ 	.short	(.L_1 - .L_0)
	.align		4
.L_0:
        /*0004*/ 	.word	index@(SigmoidForward)
        /*0008*/ 	.word	0x0000000e


	//----- nvinfo : EIATTR_FRAME_SIZE
	.align		4
.L_1:
        /*000c*/ 	.byte	0x04, 0x11
        /*000e*/ 	.short	(.L_3 - .L_2)
	.align		4
.L_2:
        /*0010*/ 	.word	index@($__internal_0_$__cuda_sm20_dblrcp_rn_slowpath_v3)
        /*0014*/ 	.word	0x00000000


	//----- nvinfo : EIATTR_FRAME_SIZE
	.align		4
.L_3:
        /*0018*/ 	.byte	0x04, 0x11
        /*001a*/ 	.short	(.L_5 - .L_4)
	.align		4
.L_4:
        /*001c*/ 	.word	index@(SigmoidForward)
        /*0020*/ 	.word	0x00000000


	//----- nvinfo : EIATTR_REGCOUNT
	.align		4
.L_5:
        /*0024*/ 	.byte	0x04, 0x2f
        /*0026*/ 	.short	(.L_7 - .L_6)
	.align		4
.L_6:
        /*0028*/ 	.word	index@(SigmoidBackward)
        /*002c*/ 	.word	0x0000000e


	//----- nvinfo : EIATTR_FRAME_SIZE
	.align		4
.L_7:
        /*0030*/ 	.byte	0x04, 0x11
        /*0032*/ 	.short	(.L_9 - .L_8)
	.align		4
.L_8:
        /*0034*/ 	.word	index@(SigmoidBackward)
        /*0038*/ 	.word	0x00000000


	//----- nvinfo : EIATTR_MIN_STACK_SIZE
	.align		4
.L_9:
        /*003c*/ 	.byte	0x04, 0x12
        /*003e*/ 	.short	(.L_11 - .L_10)
	.align		4
.L_10:
        /*0040*/ 	.word	index@(SigmoidBackward)
        /*0044*/ 	.word	0x00000000


	//----- nvinfo : EIATTR_MIN_STACK_SIZE
	.align		4
.L_11:
        /*0048*/ 	.byte	0x04, 0x12
        /*004a*/ 	.short	(.L_13 - .L_12)
	.align		4
.L_12:
        /*004c*/ 	.word	index@(SigmoidForward)
        /*0050*/ 	.word	0x00000000
.L_13:


//--------------------- .nv.compat                --------------------------
	.section	.nv.compat,"",@"SHT_CUDA_COMPAT_INFO"
	.align	4
        /*0000*/ 	.byte	0x02, 0x09, 0x00, 0x00, 0x02, 0x02, 0x01, 0x00, 0x02, 0x05, 0x05, 0x00, 0x03, 0x07, 0x01, 0x01
        /*0010*/ 	.byte	0x02, 0x03, 0x00, 0x00, 0x02, 0x06, 0x01, 0x00, 0x04, 0x0b, 0x08, 0x00, 0x01, 0x00, 0x00, 0x00
        /*0020*/ 	.byte	0x00, 0x00, 0x00, 0x00


//--------------------- .nv.info.SigmoidBackward  --------------------------
	.section	.nv.info.SigmoidBackward,"",@"SHT_CUDA_INFO"
	.sectionflags	@""
	.align	4


	//----- nvinfo : EIATTR_CUDA_API_VERSION
	.align		4
        /*0000*/ 	.byte	0x04, 0x37
        /*0002*/ 	.short	(.L_15 - .L_14)
.L_14:
        /*0004*/ 	.word	0x00000082


	//----- nvinfo : EIATTR_KPARAM_INFO
	.align		4
.L_15:
        /*0008*/ 	.byte	0x04, 0x17
        /*000a*/ 	.short	(.L_17 - .L_16)
.L_16:
        /*000c*/ 	.word	0x00000000
        /*0010*/ 	.short	0x0003
        /*0012*/ 	.short	0x0018
        /*0014*/ 	.byte	0x00, 0xf0, 0x11, 0x00


	//----- nvinfo : EIATTR_KPARAM_INFO
	.align		4
.L_17:
        /*0018*/ 	.byte	0x04, 0x17
        /*001a*/ 	.short	(.L_19 - .L_18)
.L_18:
        /*001c*/ 	.word	0x00000000
        /*0020*/ 	.short	0x0002
        /*0022*/ 	.short	0x0010
        /*0024*/ 	.byte	0x00, 0xf5, 0x21, 0x00


	//----- nvinfo : EIATTR_KPARAM_INFO
	.align		4
.L_19:
        /*0028*/ 	.byte	0x04, 0x17
        /*002a*/ 	.short	(.L_21 - .L_20)
.L_20:
        /*002c*/ 	.word	0x00000000
        /*0030*/ 	.short	0x0001
        /*0032*/ 	.short	0x0008
        /*0034*/ 	.byte	0x00, 0xf5, 0x21, 0x00


	//----- nvinfo : EIATTR_KPARAM_INFO
	.align		4
.L_21:
        /*0038*/ 	.byte	0x04, 0x17
        /*003a*/ 	.short	(.L_23 - .L_22)
.L_22:
        /*003c*/ 	.word	0x00000000
        /*0040*/ 	.short	0x0000
        /*0042*/ 	.short	0x0000
        /*0044*/ 	.byte	0x00, 0xf5, 0x21, 0x00


	//----- nvinfo : EIATTR_SPARSE_MMA_MASK
	.align		4
.L_23:
        /*0048*/ 	.byte	0x03, 0x50
        /*004a*/ 	.short	0x0000


	//----- nvinfo : EIATTR_MAXREG_COUNT
	.align		4
        /*004c*/ 	.byte	0x03, 0x1b
        /*004e*/ 	.short	0x00ff


	//----- nvinfo : EIATTR_MERCURY_ISA_VERSION
	.align		4
        /*0050*/ 	.byte	0x03, 0x5f
        /*0052*/ 	.short	0x0101


	//----- nvinfo : EIATTR_VRC_CTA_INIT_COUNT
	.align		4
        /*0054*/ 	.byte	0x02, 0x4a
	.zero		1
	.zero		1


	//----- nvinfo : EIATTR_EXIT_INSTR_OFFSETS
	.align		4
        /*0058*/ 	.byte	0x04, 0x1c
        /*005a*/ 	.short	(.L_25 - .L_24)


	//   ....[0]....
.L_24:
        /*005c*/ 	.word	0x00000120


	//----- nvinfo : EIATTR_CBANK_PARAM_SIZE
	.align		4
.L_25:
        /*0060*/ 	.byte	0x03, 0x19
        /*0062*/ 	.short	0x001c


	//----- nvinfo : EIATTR_PARAM_CBANK
	.align		4
        /*0064*/ 	.byte	0x04, 0x0a
        /*0066*/ 	.short	(.L_27 - .L_26)
	.align		4
.L_26:
        /*0068*/ 	.word	index@(.nv.constant0.SigmoidBackward)
        /*006c*/ 	.short	0x0380
        /*006e*/ 	.short	0x001c


	//----- nvinfo : EIATTR_SW_WAR
	.align		4
.L_27:
        /*0070*/ 	.byte	0x04, 0x36
        /*0072*/ 	.short	(.L_29 - .L_28)
.L_28:
        /*0074*/ 	.word	0x00000008
.L_29:


//--------------------- .nv.info.SigmoidForward   --------------------------
	.section	.nv.info.SigmoidForward,"",@"SHT_CUDA_INFO"
	.sectionflags	@""
	.align	4


	//----- nvinfo : EIATTR_CUDA_API_VERSION
	.align		4
        /*0000*/ 	.byte	0x04, 0x37
        /*0002*/ 	.short	(.L_31 - .L_30)
.L_30:
        /*0004*/ 	.word	0x00000082


	//----- nvinfo : EIATTR_KPARAM_INFO
	.align		4
.L_31:
        /*0008*/ 	.byte	0x04, 0x17
        /*000a*/ 	.short	(.L_33 - .L_32)
.L_32:
        /*000c*/ 	.word	0x00000000
        /*0010*/ 	.short	0x0002
        /*0012*/ 	.short	0x0010
        /*0014*/ 	.byte	0x00, 0xf0, 0x11, 0x00


	//----- nvinfo : EIATTR_KPARAM_INFO
	.align		4
.L_33:
        /*0018*/ 	.byte	0x04, 0x17
        /*001a*/ 	.short	(.L_35 - .L_34)
.L_34:
        /*001c*/ 	.word	0x00000000
        /*0020*/ 	.short	0x0001
        /*0022*/ 	.short	0x0008
        /*0024*/ 	.byte	0x00, 0xf5, 0x21, 0x00


	//----- nvinfo : EIATTR_KPARAM_INFO
	.align		4
.L_35:
        /*0028*/ 	.byte	0x04, 0x17
        /*002a*/ 	.short	(.L_37 - .L_36)
.L_36:
        /*002c*/ 	.word	0x00000000
        /*0030*/ 	.short	0x0000
        /*0032*/ 	.short	0x0000
        /*0034*/ 	.byte	0x00, 0xf5, 0x21, 0x00


	//----- nvinfo : EIATTR_SPARSE_MMA_MASK
	.align		4
.L_37:
        /*0038*/ 	.byte	0x03, 0x50
        /*003a*/ 	.short	0x0000


	//----- nvinfo : EIATTR_MAXREG_COUNT
	.align		4
        /*003c*/ 	.byte	0x03, 0x1b
        /*003e*/ 	.short	0x00ff


	//----- nvinfo : EIATTR_MERCURY_ISA_VERSION
	.align		4
        /*0040*/ 	.byte	0x03, 0x5f
        /*0042*/ 	.short	0x0101


	//----- nvinfo : EIATTR_VRC_CTA_INIT_COUNT
	.align		4
        /*0044*/ 	.byte	0x02, 0x4a
	.zero		1
	.zero		1


	//----- nvinfo : EIATTR_EXIT_INSTR_OFFSETS
	.align		4
        /*0048*/ 	.byte	0x04, 0x1c
        /*004a*/ 	.short	(.L_39 - .L_38)


	//   ....[0]....
.L_38:
        /*004c*/ 	.word	0x00000580


	//----- nvinfo : EIATTR_CRS_STACK_SIZE
	.align		4
.L_39:
        /*0050*/ 	.byte	0x04, 0x1e
        /*0052*/ 	.short	(.L_41 - .L_40)
.L_40:
        /*0054*/ 	.word	0x00000000


	//----- nvinfo : EIATTR_CBANK_PARAM_SIZE
	.align		4
.L_41:
        /*0058*/ 	.byte	0x03, 0x19
        /*005a*/ 	.short	0x0014


	//----- nvinfo : EIATTR_PARAM_CBANK
	.align		4
        /*005c*/ 	.byte	0x04, 0x0a
        /*005e*/ 	.short	(.L_43 - .L_42)
	.align		4
.L_42:
        /*0060*/ 	.word	index@(.nv.constant0.SigmoidForward)
        /*0064*/ 	.short	0x0380
        /*0066*/ 	.short	0x0014


	//----- nvinfo : EIATTR_SW_WAR
	.align		4
.L_43:
        /*0068*/ 	.byte	0x04, 0x36
        /*006a*/ 	.short	(.L_45 - .L_44)
.L_44:
        /*006c*/ 	.word	0x00000008
.L_45:


//--------------------- .nv.callgraph             --------------------------
	.section	.nv.callgraph,"",@"SHT_CUDA_CALLGRAPH"
	.align	4
	.sectionentsize	8
	.align		4
        /*0000*/ 	.word	0x00000000
	.align		4
        /*0004*/ 	.word	0xffffffff
	.align		4
        /*0008*/ 	.word	0x00000000
	.align		4
        /*000c*/ 	.word	0xfffffffe
	.align		4
        /*0010*/ 	.word	0x00000000
	.align		4
        /*0014*/ 	.word	0xfffffffd
	.align		4
        /*0018*/ 	.word	0x00000000
	.align		4
        /*001c*/ 	.word	0xfffffffc


//--------------------- .text.SigmoidBackward     --------------------------
	.section	.text.SigmoidBackward,"ax",@progbits
	.align	128
        .global         SigmoidBackward
        .type           SigmoidBackward,@function
        .size           SigmoidBackward,(.L_x_11 - SigmoidBackward)
        .other          SigmoidBackward,@"STO_CUDA_ENTRY STV_DEFAULT"
SigmoidBackward:
.text.SigmoidBackward:
[----:B------:R-:W-:Y:S01]  /*0000*/  LDC R1, c[0x0][0x37c] ;  /* 0x0000df00ff017b82 */ /* 0x000fe20000000800 */
[----:B------:R-:W0:Y:S07]  /*0010*/  S2R R11, SR_CTAID.X ;  /* 0x00000000000b7919 */ /* 0x000e2e0000002500 */
[----:B------:R-:W1:Y:S01]  /*0020*/  LDC.64 R2, c[0x0][0x388] ;  /* 0x0000e200ff027b82 */ /* 0x000e620000000a00 */
[----:B------:R-:W0:Y:S01]  /*0030*/  LDCU UR6, c[0x0][0x360] ;  /* 0x00006c00ff0677ac */ /* 0x000e220008000800 */
[----:B------:R-:W0:Y:S01]  /*0040*/  S2R R0, SR_TID.X ;  /* 0x0000000000007919 */ /* 0x000e220000002100 */
[----:B------:R-:W2:Y:S05]  /*0050*/  LDCU.64 UR4, c[0x0][0x358] ;  /* 0x00006b00ff0477ac */ /* 0x000eaa0008000a00 */
[----:B------:R-:W3:Y:S08]  /*0060*/  LDC.64 R6, c[0x0][0x390] ;  /* 0x0000e400ff067b82 */ /* 0x000ef00000000a00 */
[----:B------:R-:W4:Y:S01]  /*0070*/  LDC.64 R8, c[0x0][0x380] ;  /* 0x0000e000ff087b82 */ /* 0x000f220000000a00 */
[----:B0-----:R-:W-:-:S04]  /*0080*/  IMAD R11, R11, UR6, R0 ;  /* 0x000000060b0b7c24 */ /* 0x001fc8000f8e0200 */
[----:B-1----:R-:W-:-:S06]  /*0090*/  IMAD.WIDE R2, R11, 0x8, R2 ;  /* 0x000000080b027825 */ /* 0x002fcc00078e0202 */
[----:B--2---:R-:W2:Y:S01]  /*00a0*/  LDG.E.64 R2, desc[UR4][R2.64] ;  /* 0x0000000402027981 */ /* 0x004ea2000c1e1b00 */
[----:B---3--:R-:W-:-:S06]  /*00b0*/  IMAD.WIDE R6, R11, 0x8, R6 ;  /* 0x000000080b067825 */ /* 0x008fcc00078e0206 */
[----:B------:R-:W3:Y:S01]  /*00c0*/  LDG.E.64 R6, desc[UR4][R6.64] ;  /* 0x0000000406067981 */ /* 0x000ee2000c1e1b00 */
[----:B----4-:R-:W-:Y:S01]  /*00d0*/  IMAD.WIDE R8, R11, 0x8, R8 ;  /* 0x000000080b087825 */ /* 0x010fe200078e0208 */
[----:B--2---:R-:W-:-:S08]  /*00e0*/  DADD R4, -R2, 1 ;  /* 0x3ff0000002047429 */ /* 0x004fd00000000100 */
[----:B------:R-:W-:-:S08]  /*00f0*/  DMUL R4, R2, R4 ;  /* 0x0000000402047228 */ /* 0x000fd00000000000 */
[----:B---3--:R-:W-:-:S07]  /*0100*/  DMUL R4, R4, R6 ;  /* 0x0000000604047228 */ /* 0x008fce0000000000 */
[----:B------:R-:W-:Y:S01]  /*0110*/  STG.E.64 desc[UR4][R8.64], R4 ;  /* 0x0000000408007986 */ /* 0x000fe2000c101b04 */
[----:B------:R-:W-:Y:S05]  /*0120*/  EXIT ;  /* 0x000000000000794d */ /* 0x000fea0003800000 */
.L_x_0:
[----:B------:R-:W-:-:S00]  /*0130*/  BRA `(.L_x_0) ;  /* 0xfffffffc00fc7947 */ /* 0x000fc0000383ffff */
[----:B------:R-:W-:-:S00]  /*0140*/  NOP ;  /* 0x0000000000007918 */ /* 0x000fc00000000000 */
        /* <DEDUP_REMOVED lines=11> */
.L_x_11:


//--------------------- .text.SigmoidForward      --------------------------
	.section	.text.SigmoidForward,"ax",@progbits
	.align	128
        .global         SigmoidForward
        .type           SigmoidForward,@function
        .size           SigmoidForward,(.L_x_10 - SigmoidForward)
        .other          SigmoidForward,@"STO_CUDA_ENTRY STV_DEFAULT"
SigmoidForward:
.text.SigmoidForward:
[----:B------:R-:W-:Y:S01]  /*0000*/  LDC R1, c[0x0][0x37c] ;  /* 0x0000df00ff017b82 */ /* 0x000fe20000000800 */
[----:B------:R-:W0:Y:S07]  /*0010*/  S2R R0, SR_CTAID.X ;  /* 0x0000000000007919 */ /* 0x000e2e0000002500 */
[----:B------:R-:W1:Y:S01]  /*0020*/  LDC.64 R2, c[0x0][0x388] ;  /* 0x0000e200ff027b82 */ /* 0x000e620000000a00 */
[----:B------:R-:W0:Y:S01]  /*0030*/  LDCU UR6, c[0x0][0x360] ;  /* 0x00006c00ff0677ac */ /* 0x000e220008000800 */
[----:B------:R-:W0:Y:S01]  /*0040*/  S2R R5, SR_TID.X ;  /* 0x0000000000057919 */ /* 0x000e220000002100 */
[----:B------:R-:W2:Y:S01]  /*0050*/  LDCU.64 UR4, c[0x0][0x358] ;  /* 0x00006b00ff0477ac */ /* 0x000ea20008000a00 */
[----:B0-----:R-:W-:-:S04]  /*0060*/  IMAD R0, R0, UR6, R5 ;  /* 0x0000000600007c24 */ /* 0x001fc8000f8e0205 */
[----:B-1----:R-:W-:-:S06]  /*0070*/  IMAD.WIDE R2, R0, 0x8, R2 ;  /* 0x0000000800027825 */ /* 0x002fcc00078e0202 */
[----:B--2---:R-:W2:Y:S01]  /*0080*/  LDG.E.64 R2, desc[UR4][R2.64] ;  /* 0x0000000402027981 */ /* 0x004ea2000c1e1b00 */
[----:B------:R-:W-:Y:S01]  /*0090*/  IMAD.MOV.U32 R4, RZ, RZ, 0x652b82fe ;  /* 0x652b82feff047424 */ /* 0x000fe200078e00ff */
[----:B------:R-:W-:Y:S01]  /*00a0*/  UMOV UR6, 0xfefa39ef ;  /* 0xfefa39ef00067882 */ /* 0x000fe20000000000 */
[----:B------:R-:W-:Y:S01]  /*00b0*/  IMAD.MOV.U32 R5, RZ, RZ, 0x3ff71547 ;  /* 0x3ff71547ff057424 */ /* 0x000fe200078e00ff */
[----:B------:R-:W-:Y:S01]  /*00c0*/  UMOV UR7, 0x3fe62e42 ;  /* 0x3fe62e4200077882 */ /* 0x000fe20000000000 */
[----:B------:R-:W-:Y:S04]  /*00d0*/  BSSY.RECONVERGENT B0, `(.L_x_1) ;  /* 0x0000037000007945 */ /* 0x000fe80003800200 */
[----:B--2---:R-:W-:Y:S02]  /*00e0*/  DFMA R4, R2, -R4, 6.75539944105574400000e+15 ;  /* 0x433800000204742b */ /* 0x004fe40000000804 */
[----:B------:R-:W-:-:S06]  /*00f0*/  DADD R10, -RZ, -R2 ;  /* 0x00000000ff0a7229 */ /* 0x000fcc0000000902 */
[----:B------:R-:W-:-:S04]  /*0100*/  DADD R6, R4, -6.75539944105574400000e+15 ;  /* 0xc338000004067429 */ /* 0x000fc80000000000 */
[----:B------:R-:W-:-:S04]  /*0110*/  FSETP.GEU.AND P0, PT, |R11|, 4.1917929649353027344, PT ;  /* 0x4086232b0b00780b */ /* 0x000fc80003f0e200 */
[----:B------:R-:W-:Y:S01]  /*0120*/  DFMA R8, R6, -UR6, -R2 ;  /* 0x8000000606087c2b */ /* 0x000fe20008000802 */
[----:B------:R-:W-:Y:S01]  /*0130*/  UMOV UR6, 0x3b39803f ;  /* 0x3b39803f00067882 */ /* 0x000fe20000000000 */
[----:B------:R-:W-:-:S06]  /*0140*/  UMOV UR7, 0x3c7abc9e ;  /* 0x3c7abc9e00077882 */ /* 0x000fcc0000000000 */
[----:B------:R-:W-:Y:S01]  /*0150*/  DFMA R6, R6, -UR6, R8 ;  /* 0x8000000606067c2b */ /* 0x000fe20008000008 */
[----:B------:R-:W-:Y:S01]  /*0160*/  UMOV UR6, 0x69ce2bdf ;  /* 0x69ce2bdf00067882 */ /* 0x000fe20000000000 */
[----:B------:R-:W-:Y:S01]  /*0170*/  IMAD.MOV.U32 R8, RZ, RZ, -0x35dec16 ;  /* 0xfca213eaff087424 */ /* 0x000fe200078e00ff */
[----:B------:R-:W-:Y:S01]  /*0180*/  MOV R9, 0x3e928af3 ;  /* 0x3e928af300097802 */ /* 0x000fe20000000f00 */
[----:B------:R-:W-:-:S05]  /*0190*/  UMOV UR7, 0x3e5ade15 ;  /* 0x3e5ade1500077882 */ /* 0x000fca0000000000 */
[----:B------:R-:W-:Y:S01]  /*01a0*/  DFMA R8, R6, UR6, R8 ;  /* 0x0000000606087c2b */ /* 0x000fe20008000008 */
[----:B------:R-:W-:Y:S01]  /*01b0*/  UMOV UR6, 0x62401315 ;  /* 0x6240131500067882 */ /* 0x000fe20000000000 */
[----:B------:R-:W-:-:S06]  /*01c0*/  UMOV UR7, 0x3ec71dee ;  /* 0x3ec71dee00077882 */ /* 0x000fcc0000000000 */
[----:B------:R-:W-:Y:S01]  /*01d0*/  DFMA R8, R6, R8, UR6 ;  /* 0x0000000606087e2b */ /* 0x000fe20008000008 */
        /* <DEDUP_REMOVED lines=20> */
[----:B------:R-:W-:-:S08]  /*0320*/  DFMA R8, R6, R8, UR6 ;  /* 0x0000000606087e2b */ /* 0x000fd00008000008 */
[----:B------:R-:W-:-:S08]  /*0330*/  DFMA R8, R6, R8, 1 ;  /* 0x3ff000000608742b */ /* 0x000fd00000000008 */
[----:B------:R-:W-:-:S10]  /*0340*/  DFMA R8, R6, R8, 1 ;  /* 0x3ff000000608742b */ /* 0x000fd40000000008 */
[----:B------:R-:W-:Y:S02]  /*0350*/  IMAD R7, R4, 0x100000, R9 ;  /* 0x0010000004077824 */ /* 0x000fe400078e0209 */
[----:B------:R-:W-:Y:S01]  /*0360*/  IMAD.MOV.U32 R6, RZ, RZ, R8 ;  /* 0x000000ffff067224 */ /* 0x000fe200078e0008 */
[----:B------:R-:W-:Y:S06]  /*0370*/  @!P0 BRA `(.L_x_2) ;  /* 0x0000000000308947 */ /* 0x000fec0003800000 */
[----:B------:R-:W-:Y:S01]  /*0380*/  FSETP.GEU.AND P1, PT, |R11|, 4.2275390625, PT ;  /* 0x408748000b00780b */ /* 0x000fe20003f2e200 */
[C---:B------:R-:W-:Y:S02]  /*0390*/  DADD R6, -R2.reuse, +INF ;  /* 0x7ff0000002067429 */ /* 0x040fe40000000100 */
[----:B------:R-:W-:-:S08]  /*03a0*/  DSETP.GT.AND P0, PT, R2, RZ, PT ;  /* 0x000000ff0200722a */ /* 0x000fd00003f04000 */
[----:B------:R-:W-:Y:S02]  /*03b0*/  FSEL R6, R6, RZ, !P0 ;  /* 0x000000ff06067208 */ /* 0x000fe40004000000 */
[----:B------:R-:W-:Y:S02]  /*03c0*/  @!P1 LEA.HI R5, R4, R4, RZ, 0x1 ;  /* 0x0000000404059211 */ /* 0x000fe400078f08ff */
[----:B------:R-:W-:Y:S02]  /*03d0*/  FSEL R7, R7, RZ, !P0 ;  /* 0x000000ff07077208 */ /* 0x000fe40004000000 */
[----:B------:R-:W-:-:S04]  /*03e0*/  @!P1 SHF.R.S32.HI R5, RZ, 0x1, R5 ;  /* 0x00000001ff059819 */ /* 0x000fc80000011405 */
[----:B------:R-:W-:Y:S01]  /*03f0*/  @!P1 IADD3 R2, PT, PT, R4, -R5, RZ ;  /* 0x8000000504029210 */ /* 0x000fe20007ffe0ff */
[----:B------:R-:W-:-:S03]  /*0400*/  @!P1 IMAD R9, R5, 0x100000, R9 ;  /* 0x0010000005099824 */ /* 0x000fc600078e0209 */
[----:B------:R-:W-:Y:S01]  /*0410*/  @!P1 LEA R3, R2, 0x3ff00000, 0x14 ;  /* 0x3ff0000002039811 */ /* 0x000fe200078ea0ff */
[----:B------:R-:W-:-:S06]  /*0420*/  @!P1 IMAD.MOV.U32 R2, RZ, RZ, RZ ;  /* 0x000000ffff029224 */ /* 0x000fcc00078e00ff */
[----:B------:R-:W-:-:S11]  /*0430*/  @!P1 DMUL R6, R8, R2 ;  /* 0x0000000208069228 */ /* 0x000fd60000000000 */
.L_x_2:
[----:B------:R-:W-:Y:S05]  /*0440*/  BSYNC.RECONVERGENT B0 ;  /* 0x0000000000007941 */ /* 0x000fea0003800200 */
.L_x_1:
[----:B------:R-:W-:Y:S01]  /*0450*/  DADD R8, R6, 1 ;  /* 0x3ff0000006087429 */ /* 0x000fe20000000000 */
[----:B------:R-:W-:Y:S05]  /*0460*/  BSSY.RECONVERGENT B0, `(.L_x_3) ;  /* 0x000000e000007945 */ /* 0x000fea0003800200 */
[----:B------:R-:W0:Y:S04]  /*0470*/  MUFU.RCP64H R3, R9 ;  /* 0x0000000900037308 */ /* 0x000e280000001800 */
[----:B------:R-:W-:-:S04]  /*0480*/  IADD3 R2, PT, PT, R9, 0x300402, RZ ;  /* 0x0030040209027810 */ /* 0x000fc80007ffe0ff */
[----:B------:R-:W-:Y:S02]  /*0490*/  FSETP.GEU.AND P0, PT, |R2|, 5.8789094863358348022e-39, PT ;  /* 0x004004020200780b */ /* 0x000fe40003f0e200 */
[----:B0-----:R-:W-:-:S08]  /*04a0*/  DFMA R4, -R8, R2, 1 ;  /* 0x3ff000000804742b */ /* 0x001fd00000000102 */
[----:B------:R-:W-:-:S08]  /*04b0*/  DFMA R4, R4, R4, R4 ;  /* 0x000000040404722b */ /* 0x000fd00000000004 */
[----:B------:R-:W-:-:S08]  /*04c0*/  DFMA R4, R2, R4, R2 ;  /* 0x000000040204722b */ /* 0x000fd00000000002 */
[----:B------:R-:W-:-:S08]  /*04d0*/  DFMA R6, -R8, R4, 1 ;  /* 0x3ff000000806742b */ /* 0x000fd00000000104 */
[----:B------:R-:W-:Y:S01]  /*04e0*/  DFMA R4, R4, R6, R4 ;  /* 0x000000060404722b */ /* 0x000fe20000000004 */
[----:B------:R-:W-:Y:S10]  /*04f0*/  @P0 BRA `(.L_x_4) ;  /* 0x0000000000100947 */ /* 0x000ff40003800000 */
[----:B------:R-:W-:-:S05]  /*0500*/  LOP3.LUT R2, R9, 0x7fffffff, RZ, 0xc0, !PT ;  /* 0x7fffffff09027812 */ /* 0x000fca00078ec0ff */
[----:B------:R-:W-:Y:S01]  /*0510*/  VIADD R3, R2, 0xfff00000 ;  /* 0xfff0000002037836 */ /* 0x000fe20000000000 */
[----:B------:R-:W-:-:S07]  /*0520*/  MOV R2, 0x540 ;  /* 0x0000054000027802 */ /* 0x000fce0000000f00 */
[----:B------:R-:W-:Y:S05]  /*0530*/  CALL.REL.NOINC `($__internal_0_$__cuda_sm20_dblrcp_rn_slowpath_v3) ;  /* 0x0000000000147944 */ /* 0x000fea0003c00000 */
.L_x_4:
[----:B------:R-:W-:Y:S05]  /*0540*/  BSYNC.RECONVERGENT B0 ;  /* 0x0000000000007941 */ /* 0x000fea0003800200 */
.L_x_3:
[----:B------:R-:W0:Y:S02]  /*0550*/  LDC.64 R2, c[0x0][0x380] ;  /* 0x0000e000ff027b82 */ /* 0x000e240000000a00 */
[----:B0-----:R-:W-:-:S05]  /*0560*/  IMAD.WIDE R2, R0, 0x8, R2 ;  /* 0x0000000800027825 */ /* 0x001fca00078e0202 */
[----:B------:R-:W-:Y:S01]  /*0570*/  STG.E.64 desc[UR4][R2.64], R4 ;  /* 0x0000000402007986 */ /* 0x000fe2000c101b04 */
[----:B------:R-:W-:Y:S05]  /*0580*/  EXIT ;  /* 0x000000000000794d */ /* 0x000fea0003800000 */
        .weak           $__internal_0_$__cuda_sm20_dblrcp_rn_slowpath_v3
        .type           $__internal_0_$__cuda_sm20_dblrcp_rn_slowpath_v3,@function
        .size           $__internal_0_$__cuda_sm20_dblrcp_rn_slowpath_v3,(.L_x_10 - $__internal_0_$__cuda_sm20_dblrcp_rn_slowpath_v3)
$__internal_0_$__cuda_sm20_dblrcp_rn_slowpath_v3:
[----:B------:R-:W-:Y:S01]  /*0590*/  IMAD.MOV.U32 R4, RZ, RZ, R8 ;  /* 0x000000ffff047224 */ /* 0x000fe200078e0008 */
[----:B------:R-:W-:Y:S01]  /*05a0*/  MOV R5, R9 ;  /* 0x0000000900057202 */ /* 0x000fe20000000f00 */
[----:B------:R-:W-:Y:S05]  /*05b0*/  BSSY.RECONVERGENT B1, `(.L_x_5) ;  /* 0x0000025000017945 */ /* 0x000fea0003800200 */
[----:B------:R-:W-:-:S14]  /*05c0*/  DSETP.GTU.AND P0, PT, |R4|, +INF , PT ;  /* 0x7ff000000400742a */ /* 0x000fdc0003f0c200 */
[----:B------:R-:W-:Y:S05]  /*05d0*/  @P0 BRA `(.L_x_6) ;  /* 0x0000000000800947 */ /* 0x000fea0003800000 */
[----:B------:R-:W-:-:S05]  /*05e0*/  LOP3.LUT R8, R9, 0x7fffffff, RZ, 0xc0, !PT ;  /* 0x7fffffff09087812 */ /* 0x000fca00078ec0ff */
[----:B------:R-:W-:-:S05]  /*05f0*/  VIADD R6, R8, 0xffffffff ;  /* 0xffffffff08067836 */ /* 0x000fca0000000000 */
[----:B------:R-:W-:-:S13]  /*0600*/  ISETP.GE.U32.AND P0, PT, R6, 0x7fefffff, PT ;  /* 0x7fefffff0600780c */ /* 0x000fda0003f06070 */
[----:B------:R-:W-:Y:S01]  /*0610*/  @P0 LOP3.LUT R7, R5, 0x7ff00000, RZ, 0x3c, !PT ;  /* 0x7ff0000005070812 */ /* 0x000fe200078e3cff */
[----:B------:R-:W-:Y:S01]  /*0620*/  @P0 IMAD.MOV.U32 R6, RZ, RZ, RZ ;  /* 0x000000ffff060224 */ /* 0x000fe200078e00ff */
[----:B------:R-:W-:Y:S06]  /*0630*/  @P0 BRA `(.L_x_7) ;  /* 0x0000000000700947 */ /* 0x000fec0003800000 */
[----:B------:R-:W-:-:S13]  /*0640*/  ISETP.GE.U32.AND P0, PT, R8, 0x1000001, PT ;  /* 0x010000010800780c */ /* 0x000fda0003f06070 */
[----:B------:R-:W-:Y:S05]  /*0650*/  @!P0 BRA `(.L_x_8) ;  /* 0x0000000000388947 */ /* 0x000fea0003800000 */
[----:B------:R-:W-:Y:S01]  /*0660*/  IADD3 R7, PT, PT, R5, -0x3fe00000, RZ ;  /* 0xc020000005077810 */ /* 0x000fe20007ffe0ff */
[----:B------:R-:W-:Y:S02]  /*0670*/  IMAD.MOV.U32 R6, RZ, RZ, R4 ;  /* 0x000000ffff067224 */ /* 0x000fe400078e0004 */
[----:B------:R-:W-:Y:S01]  /*0680*/  IMAD.MOV.U32 R8, RZ, RZ, R3 ;  /* 0x000000ffff087224 */ /* 0x000fe200078e0003 */
[----:B------:R-:W0:Y:S05]  /*0690*/  MUFU.RCP64H R9, R7 ;  /* 0x0000000700097308 */ /* 0x000e2a0000001800 */
[----:B0-----:R-:W-:-:S08]  /*06a0*/  DFMA R10, -R6, R8, 1 ;  /* 0x3ff00000060a742b */ /* 0x001fd00000000108 */
[----:B------:R-:W-:-:S08]  /*06b0*/  DFMA R10, R10, R10, R10 ;  /* 0x0000000a0a0a722b */ /* 0x000fd0000000000a */
[----:B------:R-:W-:-:S08]  /*06c0*/  DFMA R10, R8, R10, R8 ;  /* 0x0000000a080a722b */ /* 0x000fd00000000008 */
[----:B------:R-:W-:-:S08]  /*06d0*/  DFMA R8, -R6, R10, 1 ;  /* 0x3ff000000608742b */ /* 0x000fd0000000010a */
[----:B------:R-:W-:-:S08]  /*06e0*/  DFMA R8, R10, R8, R10 ;  /* 0x000000080a08722b */ /* 0x000fd0000000000a */
[----:B------:R-:W-:-:S08]  /*06f0*/  DMUL R8, R8, 2.2250738585072013831e-308 ;  /* 0x0010000008087828 */ /* 0x000fd00000000000 */
[----:B------:R-:W-:-:S08]  /*0700*/  DFMA R4, -R4, R8, 1 ;  /* 0x3ff000000404742b */ /* 0x000fd00000000108 */
[----:B------:R-:W-:-:S08]  /*0710*/  DFMA R4, R4, R4, R4 ;  /* 0x000000040404722b */ /* 0x000fd00000000004 */
[----:B------:R-:W-:Y:S01]  /*0720*/  DFMA R6, R8, R4, R8 ;  /* 0x000000040806722b */ /* 0x000fe20000000008 */
[----:B------:R-:W-:Y:S10]  /*0730*/  BRA `(.L_x_7) ;  /* 0x0000000000307947 */ /* 0x000ff40003800000 */
.L_x_8:
[----:B------:R-:W-:Y:S01]  /*0740*/  DMUL R4, R4, 8.11296384146066816958e+31 ;  /* 0x4690000004047828 */ /* 0x000fe20000000000 */
[----:B------:R-:W-:-:S05]  /*0750*/  MOV R6, R3 ;  /* 0x0000000300067202 */ /* 0x000fca0000000f00 */
[----:B------:R-:W0:Y:S02]  /*0760*/  MUFU.RCP64H R7, R5 ;  /* 0x0000000500077308 */ /* 0x000e240000001800 */
[----:B0-----:R-:W-:-:S08]  /*0770*/  DFMA R8, -R4, R6, 1 ;  /* 0x3ff000000408742b */ /* 0x001fd00000000106 */
[----:B------:R-:W-:-:S08]  /*0780*/  DFMA R8, R8, R8, R8 ;  /* 0x000000080808722b */ /* 0x000fd00000000008 */
[----:B------:R-:W-:-:S08]  /*0790*/  DFMA R8, R6, R8, R6 ;  /* 0x000000080608722b */ /* 0x000fd00000000006 */
[----:B------:R-:W-:-:S08]  /*07a0*/  DFMA R6, -R4, R8, 1 ;  /* 0x3ff000000406742b */ /* 0x000fd00000000108 */
[----:B------:R-:W-:-:S08]  /*07b0*/  DFMA R6, R8, R6, R8 ;  /* 0x000000060806722b */ /* 0x000fd00000000008 */
[----:B------:R-:W-:Y:S01]  /*07c0*/  DMUL R6, R6, 8.11296384146066816958e+31 ;  /* 0x4690000006067828 */ /* 0x000fe20000000000 */
[----:B------:R-:W-:Y:S10]  /*07d0*/  BRA `(.L_x_7) ;  /* 0x0000000000087947 */ /* 0x000ff40003800000 */
.L_x_6:
[----:B------:R-:W-:Y:S01]  /*07e0*/  LOP3.LUT R7, R5, 0x80000, RZ, 0xfc, !PT ;  /* 0x0008000005077812 */ /* 0x000fe200078efcff */
[----:B------:R-:W-:-:S07]  /*07f0*/  IMAD.MOV.U32 R6, RZ, RZ, R4 ;  /* 0x000000ffff067224 */ /* 0x000fce00078e0004 */
.L_x_7:
[----:B------:R-:W-:Y:S05]  /*0800*/  BSYNC.RECONVERGENT B1 ;  /* 0x0000000000017941 */ /* 0x000fea0003800200 */
.L_x_5:
[----:B------:R-:W-:Y:S01]  /*0810*/  IMAD.MOV.U32 R3, RZ, RZ, 0x0 ;  /* 0x00000000ff037424 */ /* 0x000fe200078e00ff */
[----:B------:R-:W-:Y:S01]  /*0820*/  MOV R5, R7 ;  /* 0x0000000700057202 */ /* 0x000fe20000000f00 */
[----:B------:R-:W-:Y:S02]  /*0830*/  IMAD.MOV.U32 R4, RZ, RZ, R6 ;  /* 0x000000ffff047224 */ /* 0x000fe400078e0006 */
[----:B------:R-:W-:Y:S05]  /*0840*/  RET.REL.NODEC R2 `(SigmoidForward) ;  /* 0xfffffff402ec7950 */ /* 0x000fea0003c3ffff */
.L_x_9:
        /* <DEDUP_REMOVED lines=11> */
.L_x_10:


//--------------------- .nv.shared.reserved.0     --------------------------
	.section	.nv.shared.reserved.0,"aw",@nobits
	.weak		__nv_reservedSMEM_offset_0_alias
	.size		__nv_reservedSMEM_offset_0_alias, 0, 64
	.other		__nv_reservedSMEM_offset_0_alias,@"STO_CUDA_RESERVED_SHARED STV_DEFAULT"
__nv_reservedSMEM_offset_0_alias:
	.zero		0
	.zero		64


//--------------------- .nv.constant0.SigmoidBackward --------------------------
	.section	.nv.constant0.SigmoidBackward,"a",@progbits
	.sectionflags	@""
	.align	4
.nv.constant0.SigmoidBackward:
	.zero		924


//--------------------- .nv.constant0.SigmoidForward --------------------------
	.section	.nv.constant0.SigmoidForward,"a",@progbits
	.sectionflags	@""
	.align	4
.nv.constant0.SigmoidForward:
	.zero		916


//--------------------- SYMBOLS --------------------------

	.type		.nv.reservedSmem.offset0,@object
	.size		.nv.reservedSmem.offset0,0x4
